//
// Generated by NVIDIA NVVM Compiler
//
// Compiler Build ID: CL-36424714
// Cuda compilation tools, release 13.0, V13.0.88
// Based on NVVM 20.0.0
//

.version 9.0
.target sm_100
.address_size 64

	// .globl	tensorFieldFactor

.visible .entry tensorFieldFactor(
	.param .u64 .ptr .align 1 tensorFieldFactor_param_0,
	.param .u64 .ptr .align 1 tensorFieldFactor_param_1,
	.param .u32 tensorFieldFactor_param_2
)
{
	.reg .pred 	%p<3>;
	.reg .b32 	%r<10>;
	.reg .b32 	%f<4>;
	.reg .b64 	%rd<11>;

	ld.param.u64 	%rd3, [tensorFieldFactor_param_0];
	ld.param.u64 	%rd2, [tensorFieldFactor_param_1];
	ld.param.u32 	%r2, [tensorFieldFactor_param_2];
	cvta.to.global.u64 	%rd1, %rd3;
	mov.u32 	%r3, %ctaid.y;
	mov.u32 	%r4, %nctaid.x;
	mov.u32 	%r5, %ctaid.x;
	mad.lo.s32 	%r6, %r3, %r4, %r5;
	mov.u32 	%r7, %ntid.x;
	mov.u32 	%r8, %tid.x;
	mad.lo.s32 	%r1, %r6, %r7, %r8;
	setp.ge.s32 	%p1, %r1, %r2;
	@%p1 bra 	$L__BB0_4;
	cvta.to.global.u64 	%rd4, %rd2;
	mul.wide.s32 	%rd5, %r1, 4;
	add.s64 	%rd6, %rd4, %rd5;
	ld.global.nc.f32 	%f1, [%rd6];
	setp.neu.f32 	%p2, %f1, 0f00000000;
	@%p2 bra 	$L__BB0_3;
	add.s64 	%rd10, %rd1, %rd5;
	mov.b32 	%r9, 0;
	st.global.u32 	[%rd10], %r9;
	bra.uni 	$L__BB0_4;
$L__BB0_3:
	mov.f32 	%f2, 0fBF800000;
	div.rn.f32 	%f3, %f2, %f1;
	add.s64 	%rd8, %rd1, %rd5;
	st.global.f32 	[%rd8], %f3;
$L__BB0_4:
	ret;

}


// ===== COMPILED SASS (sm_100) =====

	.target	sm_100

	.elftype	@"ET_EXEC"


//--------------------- .note.nv.tkinfo           --------------------------
	.section	.note.nv.tkinfo,"",@"SHT_NOTE"
	.sectionflags	@"SHF_NOTE_NV_TKINFO"
	.tkinfo
        /*0018*/ 	.word	0x00000002
        /*0030*/ 	.string	""
        /*0030*/ 	.string	"ptxas"
        /*0030*/ 	.string	"Cuda compilation tools, release 13.0, V13.0.88"
        /*0030*/ 	.string	"Build cuda_13.0.r13.0/compiler.36424714_0"
        /*0030*/ 	.string	"-arch sm_100 -m 64 "



//--------------------- .note.nv.cuinfo           --------------------------
	.section	.note.nv.cuinfo,"",@"SHT_NOTE"
	.sectionflags	@"SHF_NOTE_NV_CUINFO"
        /*0018*/ 	.short	0x0002
        /*001a*/ 	.short	0x0064
        /*001c*/ 	.short	0x0082
	.zero		2


//--------------------- .nv.info                  --------------------------
	.section	.nv.info,"",@"SHT_CUDA_INFO"
	.align	4


	//----- nvinfo : EIATTR_REGCOUNT
	.align		4
        /*0000*/ 	.byte	0x04, 0x2f
        /*0002*/ 	.short	(.L_1 - .L_0)
	.align		4
.L_0:
        /*0004*/ 	.word	index@(tensorFieldFactor)
        /*0008*/ 	.word	0x0000000d


	//----- nvinfo : EIATTR_FRAME_SIZE
	.align		4
.L_1:
        /*000c*/ 	.byte	0x04, 0x11
        /*000e*/ 	.short	(.L_3 - .L_2)
	.align		4
.L_2:
        /*0010*/ 	.word	index@($__internal_0_$__cuda_sm3x_div_rn_noftz_f32_slowpath)
        /*0014*/ 	.word	0x00000000


	//----- nvinfo : EIATTR_FRAME_SIZE
	.align		4
.L_3:
        /*0018*/ 	.byte	0x04, 0x11
        /*001a*/ 	.short	(.L_5 - .L_4)
	.align		4
.L_4:
        /*001c*/ 	.word	index@(tensorFieldFactor)
        /*0020*/ 	.word	0x00000000


	//----- nvinfo : EIATTR_MIN_STACK_SIZE
	.align		4
.L_5:
        /*0024*/ 	.byte	0x04, 0x12
        /*0026*/ 	.short	(.L_7 - .L_6)
	.align		4
.L_6:
        /*0028*/ 	.word	index@(tensorFieldFactor)
        /*002c*/ 	.word	0x00000000
.L_7:


//--------------------- .nv.compat                --------------------------
	.section	.nv.compat,"",@"SHT_CUDA_COMPAT_INFO"
	.align	4
        /*0000*/ 	.byte	0x02, 0x09, 0x00, 0x00, 0x02, 0x02, 0x01, 0x00, 0x02, 0x05, 0x05, 0x00, 0x03, 0x07, 0x01, 0x01
        /*0010*/ 	.byte	0x02, 0x03, 0x00, 0x00, 0x02, 0x06, 0x01, 0x00, 0x04, 0x0b, 0x08, 0x00, 0x01, 0x00, 0x00, 0x00
        /*0020*/ 	.byte	0x00, 0x00, 0x00, 0x00


//--------------------- .nv.info.tensorFieldFactor --------------------------
	.section	.nv.info.tensorFieldFactor,"",@"SHT_CUDA_INFO"
	.sectionflags	@""
	.align	4


	//----- nvinfo : EIATTR_CUDA_API_VERSION
	.align		4
        /*0000*/ 	.byte	0x04, 0x37
        /*0002*/ 	.short	(.L_9 - .L_8)
.L_8:
        /*0004*/ 	.word	0x00000082


	//----- nvinfo : EIATTR_KPARAM_INFO
	.align		4
.L_9:
        /*0008*/ 	.byte	0x04, 0x17
        /*000a*/ 	.short	(.L_11 - .L_10)
.L_10:
        /*000c*/ 	.word	0x00000000
        /*0010*/ 	.short	0x0002
        /*0012*/ 	.short	0x0010
        /*0014*/ 	.byte	0x00, 0xf0, 0x11, 0x00


	//----- nvinfo : EIATTR_KPARAM_INFO
	.align		4
.L_11:
        /*0018*/ 	.byte	0x04, 0x17
        /*001a*/ 	.short	(.L_13 - .L_12)
.L_12:
        /*001c*/ 	.word	0x00000000
        /*0020*/ 	.short	0x0001
        /*0022*/ 	.short	0x0008
        /*0024*/ 	.byte	0x00, 0xf5, 0x21, 0x00


	//----- nvinfo : EIATTR_KPARAM_INFO
	.align		4
.L_13:
        /*0028*/ 	.byte	0x04, 0x17
        /*002a*/ 	.short	(.L_15 - .L_14)
.L_14:
        /*002c*/ 	.word	0x00000000
        /*0030*/ 	.short	0x0000
        /*0032*/ 	.short	0x0000
        /*0034*/ 	.byte	0x00, 0xf5, 0x21, 0x00


	//----- nvinfo : EIATTR_SPARSE_MMA_MASK
	.align		4
.L_15:
        /*0038*/ 	.byte	0x03, 0x50
        /*003a*/ 	.short	0x0000


	//----- nvinfo : EIATTR_MAXREG_COUNT
	.align		4
        /*003c*/ 	.byte	0x03, 0x1b
        /*003e*/ 	.short	0x00ff


	//----- nvinfo : EIATTR_MERCURY_ISA_VERSION
	.align		4
        /*0040*/ 	.byte	0x03, 0x5f
        /*0042*/ 	.short	0x0101


	//----- nvinfo : EIATTR_VRC_CTA_INIT_COUNT
	.align		4
        /*0044*/ 	.byte	0x02, 0x4a
	.zero		1
	.zero		1


	//----- nvinfo : EIATTR_EXIT_INSTR_OFFSETS
	.align		4
        /*0048*/ 	.byte	0x04, 0x1c
        /*004a*/ 	.short	(.L_17 - .L_16)


	//   ....[0]....
.L_16:
        /*004c*/ 	.word	0x000000a0


	//   ....[1]....
        /*0050*/ 	.word	0x00000130


	//   ....[2]....
        /*0054*/ 	.word	0x00000260


	//----- nvinfo : EIATTR_CRS_STACK_SIZE
	.align		4
.L_17:
        /*0058*/ 	.byte	0x04, 0x1e
        /*005a*/ 	.short	(.L_19 - .L_18)
.L_18:
        /*005c*/ 	.word	0x00000000


	//----- nvinfo : EIATTR_CBANK_PARAM_SIZE
	.align		4
.L_19:
        /*0060*/ 	.byte	0x03, 0x19
        /*0062*/ 	.short	0x0014


	//----- nvinfo : EIATTR_PARAM_CBANK
	.align		4
        /*0064*/ 	.byte	0x04, 0x0a
        /*0066*/ 	.short	(.L_21 - .L_20)
	.align		4
.L_20:
        /*0068*/ 	.word	index@(.nv.constant0.tensorFieldFactor)
        /*006c*/ 	.short	0x0380
        /*006e*/ 	.short	0x0014


	//----- nvinfo : EIATTR_SW_WAR
	.align		4
.L_21:
        /*0070*/ 	.byte	0x04, 0x36
        /*0072*/ 	.short	(.L_23 - .L_22)
.L_22:
        /*0074*/ 	.word	0x00000008
.L_23:


//--------------------- .nv.callgraph             --------------------------
	.section	.nv.callgraph,"",@"SHT_CUDA_CALLGRAPH"
	.align	4
	.sectionentsize	8
	.align		4
        /*0000*/ 	.word	0x00000000
	.align		4
        /*0004*/ 	.word	0xffffffff
	.align		4
        /*0008*/ 	.word	0x00000000
	.align		4
        /*000c*/ 	.word	0xfffffffe
	.align		4
        /*0010*/ 	.word	0x00000000
	.align		4
        /*0014*/ 	.word	0xfffffffd
	.align		4
        /*0018*/ 	.word	0x00000000
	.align		4
        /*001c*/ 	.word	0xfffffffc


//--------------------- .text.tensorFieldFactor   --------------------------
	.section	.text.tensorFieldFactor,"ax",@progbits
	.align	128
        .global         tensorFieldFactor
        .type           tensorFieldFactor,@function
        .size           tensorFieldFactor,(.L_x_15 - tensorFieldFactor)
        .other          tensorFieldFactor,@"STO_CUDA_ENTRY STV_DEFAULT"
tensorFieldFactor:
.text.tensorFieldFactor:
[----:B------:R-:W-:Y:S01]  /*0000*/  LDC R1, c[0x0][0x37c] ;  /* 0x0000df00ff017b82 */ /* 0x000fe20000000800 */
[----:B------:R-:W0:Y:S07]  /*0010*/  S2R R3, SR_TID.X ;  /* 0x0000000000037919 */ /* 0x000e2e0000002100 */
[----:B------:R-:W-:Y:S01]  /*0020*/  S2UR UR4, SR_CTAID.Y ;  /* 0x00000000000479c3 */ /* 0x000fe20000002600 */
[----:B------:R-:W1:Y:S01]  /*0030*/  LDCU UR5, c[0x0][0x370] ;  /* 0x00006e00ff0577ac */ /* 0x000e620008000800 */
[----:B------:R-:W2:Y:S06]  /*0040*/  LDCU UR7, c[0x0][0x390] ;  /* 0x00007200ff0777ac */ /* 0x000eac0008000800 */
[----:B------:R-:W1:Y:S08]  /*0050*/  S2UR UR6, SR_CTAID.X ;  /* 0x00000000000679c3 */ /* 0x000e700000002500 */
[----:B------:R-:W0:Y:S01]  /*0060*/  LDC R2, c[0x0][0x360] ;  /* 0x0000d800ff027b82 */ /* 0x000e220000000800 */
[----:B-1----:R-:W-:-:S06]  /*0070*/  UIMAD UR4, UR4, UR5, UR6 ;  /* 0x00000005040472a4 */ /* 0x002fcc000f8e0206 */
[----:B0-----:R-:W-:-:S05]  /*0080*/  IMAD R2, R2, UR4, R3 ;  /* 0x0000000402027c24 */ /* 0x001fca000f8e0203 */
[----:B--2---:R-:W-:-:S13]  /*0090*/  ISETP.GE.AND P0, PT, R2, UR7, PT ;  /* 0x0000000702007c0c */ /* 0x004fda000bf06270 */
[----:B------:R-:W-:Y:S05]  /*00a0*/  @P0 EXIT ;  /* 0x000000000000094d */ /* 0x000fea0003800000 */
[----:B------:R-:W0:Y:S01]  /*00b0*/  LDC.64 R4, c[0x0][0x388] ;  /* 0x0000e200ff047b82 */ /* 0x000e220000000a00 */
[----:B------:R-:W1:Y:S01]  /*00c0*/  LDCU.64 UR4, c[0x0][0x358] ;  /* 0x00006b00ff0477ac */ /* 0x000e620008000a00 */
[----:B0-----:R-:W-:-:S06]  /*00d0*/  IMAD.WIDE R4, R2, 0x4, R4 ;  /* 0x0000000402047825 */ /* 0x001fcc00078e0204 */
[----:B-1----:R-:W2:Y:S02]  /*00e0*/  LDG.E.CONSTANT R5, desc[UR4][R4.64] ;  /* 0x0000000404057981 */ /* 0x002ea4000c1e9900 */
[----:B--2---:R-:W-:-:S13]  /*00f0*/  FSETP.NEU.AND P0, PT, R5, RZ, PT ;  /* 0x000000ff0500720b */ /* 0x004fda0003f0d000 */
[----:B------:R-:W0:Y:S02]  /*0100*/  @!P0 LDC.64 R6, c[0x0][0x380] ;  /* 0x0000e000ff068b82 */ /* 0x000e240000000a00 */
[----:B0-----:R-:W-:-:S05]  /*0110*/  @!P0 IMAD.WIDE R6, R2, 0x4, R6 ;  /* 0x0000000402068825 */ /* 0x001fca00078e0206 */
[----:B------:R0:W-:Y:S01]  /*0120*/  @!P0 STG.E desc[UR4][R6.64], RZ ;  /* 0x000000ff06008986 */ /* 0x0001e2000c101904 */
[----:B------:R-:W-:Y:S05]  /*0130*/  @!P0 EXIT ;  /* 0x000000000000894d */ /* 0x000fea0003800000 */
[----:B------:R-:W1:Y:S01]  /*0140*/  MUFU.RCP R0, R5 ;  /* 0x0000000500007308 */ /* 0x000e620000001000 */
[----:B------:R-:W-:Y:S01]  /*0150*/  UMOV UR6, 0x3f800000 ;  /* 0x3f80000000067882 */ /* 0x000fe20000000000 */
[----:B------:R-:W-:Y:S01]  /*0160*/  BSSY.RECONVERGENT B1, `(.L_x_0) ;  /* 0x000000c000017945 */ /* 0x000fe20003800200 */
[----:B0-----:R-:W-:-:S05]  /*0170*/  IMAD.U32 R6, RZ, RZ, UR6 ;  /* 0x00000006ff067e24 */ /* 0x001fca000f8e00ff */
[----:B------:R-:W0:Y:S01]  /*0180*/  FCHK P0, -R6, R5 ;  /* 0x0000000506007302 */ /* 0x000e220000000100 */
[----:B-1----:R-:W-:-:S04]  /*0190*/  FFMA R3, -R5, R0, 1 ;  /* 0x3f80000005037423 */ /* 0x002fc80000000100 */
[----:B------:R-:W-:-:S04]  /*01a0*/  FFMA R0, R0, R3, R0 ;  /* 0x0000000300007223 */ /* 0x000fc80000000000 */
[----:B------:R-:W-:-:S04]  /*01b0*/  FFMA R3, R0, -1, RZ ;  /* 0xbf80000000037823 */ /* 0x000fc800000000ff */
[----:B------:R-:W-:-:S04]  /*01c0*/  FFMA R4, -R5, R3, -1 ;  /* 0xbf80000005047423 */ /* 0x000fc80000000103 */
[----:B------:R-:W-:Y:S01]  /*01d0*/  FFMA R3, R0, R4, R3 ;  /* 0x0000000400037223 */ /* 0x000fe20000000003 */
[----:B0-----:R-:W-:Y:S06]  /*01e0*/  @!P0 BRA `(.L_x_1) ;  /* 0x00000000000c8947 */ /* 0x001fec0003800000 */
[----:B------:R-:W-:-:S07]  /*01f0*/  MOV R4, 0x210 ;  /* 0x0000021000047802 */ /* 0x000fce0000000f00 */
[----:B------:R-:W-:Y:S05]  /*0200*/  CALL.REL.NOINC `($__internal_0_$__cuda_sm3x_div_rn_noftz_f32_slowpath) ;  /* 0x0000000000187944 */ /* 0x000fea0003c00000 */
[----:B------:R-:W-:-:S07]  /*0210*/  IMAD.MOV.U32 R3, RZ, RZ, R7 ;  /* 0x000000ffff037224 */ /* 0x000fce00078e0007 */
.L_x_1:
[----:B------:R-:W-:Y:S05]  /*0220*/  BSYNC.RECONVERGENT B1 ;  /* 0x0000000000017941 */ /* 0x000fea0003800200 */
.L_x_0:
[----:B------:R-:W0:Y:S02]  /*0230*/  LDC.64 R4, c[0x0][0x380] ;  /* 0x0000e000ff047b82 */ /* 0x000e240000000a00 */
[----:B0-----:R-:W-:-:S05]  /*0240*/  IMAD.WIDE R4, R2, 0x4, R4 ;  /* 0x0000000402047825 */ /* 0x001fca00078e0204 */
[----:B------:R-:W-:Y:S01]  /*0250*/  STG.E desc[UR4][R4.64], R3 ;  /* 0x0000000304007986 */ /* 0x000fe2000c101904 */
[----:B------:R-:W-:Y:S05]  /*0260*/  EXIT ;  /* 0x000000000000794d */ /* 0x000fea0003800000 */
        .weak           $__internal_0_$__cuda_sm3x_div_rn_noftz_f32_slowpath
        .type           $__internal_0_$__cuda_sm3x_div_rn_noftz_f32_slowpath,@function
        .size           $__internal_0_$__cuda_sm3x_div_rn_noftz_f32_slowpath,(.L_x_15 - $__internal_0_$__cuda_sm3x_div_rn_noftz_f32_slowpath)
$__internal_0_$__cuda_sm3x_div_rn_noftz_f32_slowpath:
[--C-:B------:R-:W-:Y:S01]  /*0270*/  SHF.R.U32.HI R0, RZ, 0x17, R5.reuse ;  /* 0x00000017ff007819 */ /* 0x100fe20000011605 */
[----:B------:R-:W-:Y:S04]  /*0280*/  BSSY.RECONVERGENT B0, `(.L_x_2) ;  /* 0x000005c000007945 */ /* 0x000fe80003800200 */
[----:B------:R-:W-:Y:S01]  /*0290*/  BSSY.RELIABLE B2, `(.L_x_3) ;  /* 0x000001b000027945 */ /* 0x000fe20003800100 */
[----:B------:R-:W-:Y:S01]  /*02a0*/  IMAD.MOV.U32 R6, RZ, RZ, R5 ;  /* 0x000000ffff067224 */ /* 0x000fe200078e0005 */
[----:B------:R-:W-:-:S05]  /*02b0*/  LOP3.LUT R3, R0, 0xff, RZ, 0xc0, !PT ;  /* 0x000000ff00037812 */ /* 0x000fca00078ec0ff */
[----:B------:R-:W-:-:S05]  /*02c0*/  VIADD R7, R3, 0xffffffff ;  /* 0xffffffff03077836 */ /* 0x000fca0000000000 */
[----:B------:R-:W-:-:S13]  /*02d0*/  ISETP.GT.U32.AND P0, PT, R7, 0xfd, PT ;  /* 0x000000fd0700780c */ /* 0x000fda0003f04070 */
[----:B------:R-:W-:Y:S01]  /*02e0*/  @!P0 IMAD.MOV.U32 R8, RZ, RZ, RZ ;  /* 0x000000ffff088224 */ /* 0x000fe200078e00ff */
[----:B------:R-:W-:Y:S06]  /*02f0*/  @!P0 BRA `(.L_x_4) ;  /* 0x0000000000508947 */ /* 0x000fec0003800000 */
[----:B------:R-:W-:Y:S01]  /*0300*/  FSETP.GTU.FTZ.AND P0, PT, |R5|, +INF , PT ;  /* 0x7f8000000500780b */ /* 0x000fe20003f1c200 */
[----:B------:R-:W-:-:S12]  /*0310*/  IMAD.MOV.U32 R0, RZ, RZ, R5 ;  /* 0x000000ffff007224 */ /* 0x000fd800078e0005 */
[----:B------:R-:W-:Y:S05]  /*0320*/  @P0 BREAK.RELIABLE B2 ;  /* 0x0000000000020942 */ /* 0x000fea0003800100 */
[----:B------:R-:W-:Y:S05]  /*0330*/  @P0 BRA `(.L_x_5) ;  /* 0x00000004003c0947 */ /* 0x000fea0003800000 */
[----:B------:R-:W-:-:S05]  /*0340*/  IMAD.MOV.U32 R5, RZ, RZ, -0x40800000 ;  /* 0xbf800000ff057424 */ /* 0x000fca00078e00ff */
[----:B------:R-:W-:-:S13]  /*0350*/  LOP3.LUT P0, RZ, R6, 0x7fffffff, R5, 0xc8, !PT ;  /* 0x7fffffff06ff7812 */ /* 0x000fda000780c805 */
[----:B------:R-:W-:Y:S05]  /*0360*/  @!P0 BREAK.RELIABLE B2 ;  /* 0x0000000000028942 */ /* 0x000fea0003800100 */
[----:B------:R-:W-:Y:S05]  /*0370*/  @!P0 BRA `(.L_x_6) ;  /* 0x0000000400248947 */ /* 0x000fea0003800000 */
[----:B------:R-:W-:Y:S02]  /*0380*/  FSETP.NEU.FTZ.AND P0, PT, |R0|, +INF , PT ;  /* 0x7f8000000000780b */ /* 0x000fe40003f1d200 */
[----:B------:R-:W-:-:S04]  /*0390*/  LOP3.LUT P1, RZ, R5, 0x7fffffff, RZ, 0xc0, !PT ;  /* 0x7fffffff05ff7812 */ /* 0x000fc8000782c0ff */
[----:B------:R-:W-:-:S13]  /*03a0*/  PLOP3.LUT P0, PT, P0, P1, PT, 0x2f, 0xf2 ;  /* 0x0000000000f2781c */ /* 0x000fda0000702577 */
[----:B------:R-:W-:Y:S05]  /*03b0*/  @P0 BREAK.RELIABLE B2 ;  /* 0x0000000000020942 */ /* 0x000fea0003800100 */
[----:B------:R-:W-:Y:S05]  /*03c0*/  @P0 BRA `(.L_x_7) ;  /* 0x0000000400080947 */ /* 0x000fea0003800000 */
[----:B------:R-:W-:-:S13]  /*03d0*/  LOP3.LUT P0, RZ, R6, 0x7fffffff, RZ, 0xc0, !PT ;  /* 0x7fffffff06ff7812 */ /* 0x000fda000780c0ff */
[----:B------:R-:W-:Y:S05]  /*03e0*/  @!P0 BREAK.RELIABLE B2 ;  /* 0x0000000000028942 */ /* 0x000fea0003800100 */
[----:B------:R-:W-:Y:S05]  /*03f0*/  @!P0 BRA `(.L_x_8) ;  /* 0x0000000000f08947 */ /* 0x000fea0003800000 */
[----:B------:R-:W-:Y:S01]  /*0400*/  ISETP.GE.AND P0, PT, R7, RZ, PT ;  /* 0x000000ff0700720c */ /* 0x000fe20003f06270 */
[----:B------:R-:W-:-:S12]  /*0410*/  IMAD.MOV.U32 R8, RZ, RZ, RZ ;  /* 0x000000ffff087224 */ /* 0x000fd800078e00ff */
[----:B------:R-:W-:Y:S01]  /*0420*/  @!P0 FFMA R6, R0, 1.84467440737095516160e+19, RZ ;  /* 0x5f80000000068823 */ /* 0x000fe200000000ff */
[----:B------:R-:W-:-:S07]  /*0430*/  @!P0 VIADD R8, R8, 0x40 ;  /* 0x0000004008088836 */ /* 0x000fce0000000000 */
.L_x_4:
[----:B------:R-:W-:Y:S05]  /*0440*/  BSYNC.RELIABLE B2 ;  /* 0x0000000000027941 */ /* 0x000fea0003800100 */
.L_x_3:
[----:B------:R-:W-:Y:S01]  /*0450*/  LEA R5, R3, 0xc0800000, 0x17 ;  /* 0xc080000003057811 */ /* 0x000fe200078eb8ff */
[----:B------:R-:W-:Y:S01]  /*0460*/  UMOV UR6, 0xbf800000 ;  /* 0xbf80000000067882 */ /* 0x000fe20000000000 */
[----:B------:R-:W-:Y:S01]  /*0470*/  IADD3 R3, PT, PT, R8, 0x7f, -R3 ;  /* 0x0000007f08037810 */ /* 0x000fe20007ffe803 */
[----:B------:R-:W-:Y:S02]  /*0480*/  BSSY.RECONVERGENT B2, `(.L_x_9) ;  /* 0x0000032000027945 */ /* 0x000fe40003800200 */
[----:B------:R-:W-:-:S04]  /*0490*/  IMAD.IADD R5, R6, 0x1, -R5 ;  /* 0x0000000106057824 */ /* 0x000fc800078e0a05 */
[----:B------:R-:W0:Y:S01]  /*04a0*/  MUFU.RCP R0, R5 ;  /* 0x0000000500007308 */ /* 0x000e220000001000 */
[----:B------:R-:W-:-:S04]  /*04b0*/  FADD.FTZ R7, -R5, -RZ ;  /* 0x800000ff05077221 */ /* 0x000fc80000010100 */
[----:B0-----:R-:W-:-:S04]  /*04c0*/  FFMA R9, R0, R7, 1 ;  /* 0x3f80000000097423 */ /* 0x001fc80000000007 */
[----:B------:R-:W-:-:S04]  /*04d0*/  FFMA R0, R0, R9, R0 ;  /* 0x0000000900007223 */ /* 0x000fc80000000000 */
[----:B------:R-:W-:-:S04]  /*04e0*/  FFMA R6, R0, UR6, RZ ;  /* 0x0000000600067c23 */ /* 0x000fc800080000ff */
[----:B------:R-:W-:-:S04]  /*04f0*/  FFMA R9, R7, R6, UR6 ;  /* 0x0000000607097e23 */ /* 0x000fc80008000006 */
[----:B------:R-:W-:-:S04]  /*0500*/  FFMA R9, R0, R9, R6 ;  /* 0x0000000900097223 */ /* 0x000fc80000000006 */
[----:B------:R-:W-:-:S04]  /*0510*/  FFMA R10, R7, R9, UR6 ;  /* 0x00000006070a7e23 */ /* 0x000fc80008000009 */
[----:B------:R-:W-:-:S05]  /*0520*/  FFMA R7, R0, R10, R9 ;  /* 0x0000000a00077223 */ /* 0x000fca0000000009 */
[----:B------:R-:W-:-:S04]  /*0530*/  SHF.R.U32.HI R6, RZ, 0x17, R7 ;  /* 0x00000017ff067819 */ /* 0x000fc80000011607 */
[----:B------:R-:W-:-:S05]  /*0540*/  LOP3.LUT R6, R6, 0xff, RZ, 0xc0, !PT ;  /* 0x000000ff06067812 */ /* 0x000fca00078ec0ff */
[----:B------:R-:W-:-:S04]  /*0550*/  IMAD.IADD R8, R6, 0x1, R3 ;  /* 0x0000000106087824 */ /* 0x000fc800078e0203 */
[----:B------:R-:W-:-:S05]  /*0560*/  VIADD R5, R8, 0xffffffff ;  /* 0xffffffff08057836 */ /* 0x000fca0000000000 */
[----:B------:R-:W-:-:S13]  /*0570*/  ISETP.GE.U32.AND P0, PT, R5, 0xfe, PT ;  /* 0x000000fe0500780c */ /* 0x000fda0003f06070 */
[----:B------:R-:W-:Y:S05]  /*0580*/  @!P0 BRA `(.L_x_10) ;  /* 0x0000000000808947 */ /* 0x000fea0003800000 */
[----:B------:R-:W-:-:S13]  /*0590*/  ISETP.GT.AND P0, PT, R8, 0xfe, PT ;  /* 0x000000fe0800780c */ /* 0x000fda0003f04270 */
[----:B------:R-:W-:Y:S05]  /*05a0*/  @P0 BRA `(.L_x_11) ;  /* 0x00000000006c0947 */ /* 0x000fea0003800000 */
[----:B------:R-:W-:-:S13]  /*05b0*/  ISETP.GE.AND P0, PT, R8, 0x1, PT ;  /* 0x000000010800780c */ /* 0x000fda0003f06270 */
[----:B------:R-:W-:Y:S05]  /*05c0*/  @P0 BRA `(.L_x_12) ;  /* 0x0000000000740947 */ /* 0x000fea0003800000 */
[----:B------:R-:W-:Y:S02]  /*05d0*/  ISETP.GE.AND P0, PT, R8, -0x18, PT ;  /* 0xffffffe80800780c */ /* 0x000fe40003f06270 */
[----:B------:R-:W-:-:S11]  /*05e0*/  LOP3.LUT R7, R7, 0x80000000, RZ, 0xc0, !PT ;  /* 0x8000000007077812 */ /* 0x000fd600078ec0ff */
[----:B------:R-:W-:Y:S05]  /*05f0*/  @!P0 BRA `(.L_x_12) ;  /* 0x0000000000688947 */ /* 0x000fea0003800000 */
[-CC-:B------:R-:W-:Y:S01]  /*0600*/  FFMA.RZ R3, R0, R10.reuse, R9.reuse ;  /* 0x0000000a00037223 */ /* 0x180fe2000000c009 */
[C---:B------:R-:W-:Y:S01]  /*0610*/  VIADD R6, R8.reuse, 0x20 ;  /* 0x0000002008067836 */ /* 0x040fe20000000000 */
[C---:B------:R-:W-:Y:S02]  /*0620*/  ISETP.NE.AND P2, PT, R8.reuse, RZ, PT ;  /* 0x000000ff0800720c */ /* 0x040fe40003f45270 */
[----:B------:R-:W-:Y:S01]  /*0630*/  ISETP.NE.AND P1, PT, R8, RZ, PT ;  /* 0x000000ff0800720c */ /* 0x000fe20003f25270 */
[----:B------:R-:W-:Y:S01]  /*0640*/  IMAD.MOV R8, RZ, RZ, -R8 ;  /* 0x000000ffff087224 */ /* 0x000fe200078e0a08 */
[----:B------:R-:W-:Y:S01]  /*0650*/  LOP3.LUT R5, R3, 0x7fffff, RZ, 0xc0, !PT ;  /* 0x007fffff03057812 */ /* 0x000fe200078ec0ff */
[CCC-:B------:R-:W-:Y:S01]  /*0660*/  FFMA.RP R3, R0.reuse, R10.reuse, R9.reuse ;  /* 0x0000000a00037223 */ /* 0x1c0fe20000008009 */
[----:B------:R-:W-:Y:S02]  /*0670*/  FFMA.RM R0, R0, R10, R9 ;  /* 0x0000000a00007223 */ /* 0x000fe40000004009 */
[----:B------:R-:W-:-:S03]  /*0680*/  LOP3.LUT R5, R5, 0x800000, RZ, 0xfc, !PT ;  /* 0x0080000005057812 */ /* 0x000fc600078efcff */
[----:B------:R-:W-:Y:S02]  /*0690*/  FSETP.NEU.FTZ.AND P0, PT, R3, R0, PT ;  /* 0x000000000300720b */ /* 0x000fe40003f1d000 */
[----:B------:R-:W-:Y:S02]  /*06a0*/  SHF.L.U32 R6, R5, R6, RZ ;  /* 0x0000000605067219 */ /* 0x000fe400000006ff */
[----:B------:R-:W-:Y:S02]  /*06b0*/  SEL R0, R8, RZ, P2 ;  /* 0x000000ff08007207 */ /* 0x000fe40001000000 */
[----:B------:R-:W-:Y:S02]  /*06c0*/  ISETP.NE.AND P1, PT, R6, RZ, P1 ;  /* 0x000000ff0600720c */ /* 0x000fe40000f25270 */
[----:B------:R-:W-:Y:S02]  /*06d0*/  SHF.R.U32.HI R0, RZ, R0, R5 ;  /* 0x00000000ff007219 */ /* 0x000fe40000011605 */
[----:B------:R-:W-:-:S02]  /*06e0*/  PLOP3.LUT P0, PT, P0, P1, PT, 0xf8, 0x8f ;  /* 0x00000000008f781c */ /* 0x000fc40000703f70 */
[----:B------:R-:W-:Y:S02]  /*06f0*/  SHF.R.U32.HI R6, RZ, 0x1, R0 ;  /* 0x00000001ff067819 */ /* 0x000fe40000011600 */
[----:B------:R-:W-:-:S04]  /*0700*/  SEL R3, RZ, 0x1, !P0 ;  /* 0x00000001ff037807 */ /* 0x000fc80004000000 */
[----:B------:R-:W-:-:S04]  /*0710*/  LOP3.LUT R3, R3, 0x1, R6, 0xf8, !PT ;  /* 0x0000000103037812 */ /* 0x000fc800078ef806 */
[----:B------:R-:W-:-:S05]  /*0720*/  LOP3.LUT R3, R3, R0, RZ, 0xc0, !PT ;  /* 0x0000000003037212 */ /* 0x000fca00078ec0ff */
[----:B------:R-:W-:-:S05]  /*0730*/  IMAD.IADD R6, R6, 0x1, R3 ;  /* 0x0000000106067824 */ /* 0x000fca00078e0203 */
[----:B------:R-:W-:Y:S01]  /*0740*/  LOP3.LUT R7, R6, R7, RZ, 0xfc, !PT ;  /* 0x0000000706077212 */ /* 0x000fe200078efcff */
[----:B------:R-:W-:Y:S06]  /*0750*/  BRA `(.L_x_12) ;  /* 0x0000000000107947 */ /* 0x000fec0003800000 */
.L_x_11:
[----:B------:R-:W-:-:S04]  /*0760*/  LOP3.LUT R7, R7, 0x80000000, RZ, 0xc0, !PT ;  /* 0x8000000007077812 */ /* 0x000fc800078ec0ff */
[----:B------:R-:W-:Y:S01]  /*0770*/  LOP3.LUT R7, R7, 0x7f800000, RZ, 0xfc, !PT ;  /* 0x7f80000007077812 */ /* 0x000fe200078efcff */
[----:B------:R-:W-:Y:S06]  /*0780*/  BRA `(.L_x_12) ;  /* 0x0000000000047947 */ /* 0x000fec0003800000 */
.L_x_10:
[----:B------:R-:W-:-:S07]  /*0790*/  IMAD R7, R3, 0x800000, R7 ;  /* 0x0080000003077824 */ /* 0x000fce00078e0207 */
.L_x_12:
[----:B------:R-:W-:Y:S05]  /*07a0*/  BSYNC.RECONVERGENT B2 ;  /* 0x0000000000027941 */ /* 0x000fea0003800200 */
.L_x_9:
[----:B------:R-:W-:Y:S05]  /*07b0*/  BRA `(.L_x_13) ;  /* 0x0000000000207947 */ /* 0x000fea0003800000 */
.L_x_8:
[----:B------:R-:W-:-:S04]  /*07c0*/  LOP3.LUT R5, R6, 0x80000000, R5, 0x48, !PT ;  /* 0x8000000006057812 */ /* 0x000fc800078e4805 */
[----:B------:R-:W-:Y:S01]  /*07d0*/  LOP3.LUT R7, R5, 0x7f800000, RZ, 0xfc, !PT ;  /* 0x7f80000005077812 */ /* 0x000fe200078efcff */
[----:B------:R-:W-:Y:S06]  /*07e0*/  BRA `(.L_x_13) ;  /* 0x0000000000147947 */ /* 0x000fec0003800000 */
.L_x_7:
[----:B------:R-:W-:Y:S01]  /*07f0*/  LOP3.LUT R7, R6, 0x80000000, R5, 0x48, !PT ;  /* 0x8000000006077812 */ /* 0x000fe200078e4805 */
[----:B------:R-:W-:Y:S06]  /*0800*/  BRA `(.L_x_13) ;  /* 0x00000000000c7947 */ /* 0x000fec0003800000 */
.L_x_6:
[----:B------:R-:W0:Y:S01]  /*0810*/  MUFU.RSQ R7, -QNAN ;  /* 0xffc0000000077908 */ /* 0x000e220000001400 */
[----:B------:R-:W-:Y:S05]  /*0820*/  BRA `(.L_x_13) ;  /* 0x0000000000047947 */ /* 0x000fea0003800000 */
.L_x_5:
[----:B------:R-:W-:-:S07]  /*0830*/  FADD.FTZ R7, R0, -1 ;  /* 0xbf80000000077421 */ /* 0x000fce0000010000 */
.L_x_13:
[----:B------:R-:W-:Y:S05]  /*0840*/  BSYNC.RECONVERGENT B0 ;  /* 0x0000000000007941 */ /* 0x000fea0003800200 */
.L_x_2:
[----:B------:R-:W-:-:S04]  /*0850*/  IMAD.MOV.U32 R5, RZ, RZ, 0x0 ;  /* 0x00000000ff057424 */ /* 0x000fc800078e00ff */
[----:B0-----:R-:W-:Y:S05]  /*0860*/  RET.REL.NODEC R4 `(tensorFieldFactor) ;  /* 0xfffffff404e47950 */ /* 0x001fea0003c3ffff */
.L_x_14:
[----:B------:R-:W-:-:S00]  /*0870*/  BRA `(.L_x_14) ;  /* 0xfffffffc00fc7947 */ /* 0x000fc0000383ffff */
[----:B------:R-:W-:-:S00]  /*0880*/  NOP ;  /* 0x0000000000007918 */ /* 0x000fc00000000000 */
[----:B------:R-:W-:-:S00]  /*0890*/  NOP ;  /* 0x0000000000007918 */ /* 0x000fc00000000000 */
[----:B------:R-:W-:-:S00]  /*08a0*/  NOP ;  /* 0x0000000000007918 */ /* 0x000fc00000000000 */
[----:B------:R-:W-:-:S00]  /*08b0*/  NOP ;  /* 0x0000000000007918 */ /* 0x000fc00000000000 */
[----:B------:R-:W-:-:S00]  /*08c0*/  NOP ;  /* 0x0000000000007918 */ /* 0x000fc00000000000 */
[----:B------:R-:W-:-:S00]  /*08d0*/  NOP ;  /* 0x0000000000007918 */ /* 0x000fc00000000000 */
[----:B------:R-:W-:-:S00]  /*08e0*/  NOP ;  /* 0x0000000000007918 */ /* 0x000fc00000000000 */
[----:B------:R-:W-:-:S00]  /*08f0*/  NOP ;  /* 0x0000000000007918 */ /* 0x000fc00000000000 */
.L_x_15:


//--------------------- .nv.shared.reserved.0     --------------------------
	.section	.nv.shared.reserved.0,"aw",@nobits
	.weak		__nv_reservedSMEM_offset_0_alias
	.size		__nv_reservedSMEM_offset_0_alias, 0, 64
	.other		__nv_reservedSMEM_offset_0_alias,@"STO_CUDA_RESERVED_SHARED STV_DEFAULT"
__nv_reservedSMEM_offset_0_alias:
	.zero		0
	.zero		64


//--------------------- .nv.constant0.tensorFieldFactor --------------------------
	.section	.nv.constant0.tensorFieldFactor,"a",@progbits
	.sectionflags	@""
	.align	4
.nv.constant0.tensorFieldFactor:
	.zero		916


//--------------------- SYMBOLS --------------------------

	.type		.nv.reservedSmem.offset0,@object
	.size		.nv.reservedSmem.offset0,0x4
